	.headerflags	@"EF_CUDA_TEXMODE_UNIFIED EF_CUDA_64BIT_ADDRESS EF_CUDA_ACCELERATORS EF_CUDA_SM90 EF_CUDA_VIRTUAL_SM(EF_CUDA_SM90)"
	.elftype	@"ET_EXEC"


//--------------------- .nv.info                  --------------------------
	.section	.nv.info,"",@"SHT_CUDA_INFO"
	.align	4


	//----- nvinfo : EIATTR_REGCOUNT
	.align		4
        /*0000*/ 	.byte	0x04, 0x2f
        /*0002*/ 	.short	(.L_1 - .L_0)
	.align		4
.L_0:
        /*0004*/ 	.word	index@(triton_poi_fused_mul_0)
        /*0008*/ 	.word	0x0000000a


	//----- nvinfo : EIATTR_MIN_STACK_SIZE
	.align		4
.L_1:
        /*000c*/ 	.byte	0x04, 0x12
        /*000e*/ 	.short	(.L_3 - .L_2)
	.align		4
.L_2:
        /*0010*/ 	.word	index@(triton_poi_fused_mul_0)
        /*0014*/ 	.word	0x00000000


	//----- nvinfo : EIATTR_FRAME_SIZE
	.align		4
.L_3:
        /*0018*/ 	.byte	0x04, 0x11
        /*001a*/ 	.short	(.L_5 - .L_4)
	.align		4
.L_4:
        /*001c*/ 	.word	index@(triton_poi_fused_mul_0)
        /*0020*/ 	.word	0x00000000


	//----- nvinfo : EIATTR_MIN_STACK_SIZE
	.align		4
.L_5:
        /*0024*/ 	.byte	0x04, 0x12
        /*0026*/ 	.short	(.L_7 - .L_6)
	.align		4
.L_6:
        /*0028*/ 	.word	index@(triton_poi_fused_mul_0)
        /*002c*/ 	.word	0x00000000
.L_7:


//--------------------- .nv.info.triton_poi_fused_mul_0 --------------------------
	.section	.nv.info.triton_poi_fused_mul_0,"",@"SHT_CUDA_INFO"
	.sectionflags	@""
	.align	4


	//----- nvinfo : EIATTR_CUDA_API_VERSION
	.align		4
        /*0000*/ 	.byte	0x04, 0x37
        /*0002*/ 	.short	(.L_9 - .L_8)
.L_8:
        /*0004*/ 	.word	0x0000007c


	//----- nvinfo : EIATTR_KPARAM_INFO
	.align		4
.L_9:
        /*0008*/ 	.byte	0x04, 0x17
        /*000a*/ 	.short	(.L_11 - .L_10)
.L_10:
        /*000c*/ 	.word	0x00000000
        /*0010*/ 	.short	0x0002
        /*0012*/ 	.short	0x0010
        /*0014*/ 	.byte	0x00, 0xf0, 0x11, 0x00


	//----- nvinfo : EIATTR_KPARAM_INFO
	.align		4
.L_11:
        /*0018*/ 	.byte	0x04, 0x17
        /*001a*/ 	.short	(.L_13 - .L_12)
.L_12:
        /*001c*/ 	.word	0x00000000
        /*0020*/ 	.short	0x0001
        /*0022*/ 	.short	0x0008
        /*0024*/ 	.byte	0x00, 0xf4, 0x21, 0x00


	//----- nvinfo : EIATTR_KPARAM_INFO
	.align		4
.L_13:
        /*0028*/ 	.byte	0x04, 0x17
        /*002a*/ 	.short	(.L_15 - .L_14)
.L_14:
        /*002c*/ 	.word	0x00000000
        /*0030*/ 	.short	0x0000
        /*0032*/ 	.short	0x0000
        /*0034*/ 	.byte	0x00, 0xf4, 0x21, 0x00


	//----- nvinfo : EIATTR_SPARSE_MMA_MASK
	.align		4
.L_15:
        /*0038*/ 	.byte	0x03, 0x50
        /*003a*/ 	.short	0x0000


	//----- nvinfo : EIATTR_MAXREG_COUNT
	.align		4
        /*003c*/ 	.byte	0x03, 0x1b
        /*003e*/ 	.short	0x00ff


	//----- nvinfo : EIATTR_EXIT_INSTR_OFFSETS
	.align		4
        /*0040*/ 	.byte	0x04, 0x1c
        /*0042*/ 	.short	(.L_17 - .L_16)


	//   ....[0]....
.L_16:
        /*0044*/ 	.word	0x000000f0


	//   ....[1]....
        /*0048*/ 	.word	0x00000120


	//----- nvinfo : EIATTR_REQNTID
	.align		4
.L_17:
        /*004c*/ 	.byte	0x04, 0x10
        /*004e*/ 	.short	(.L_19 - .L_18)
.L_18:
        /*0050*/ 	.word	0x00000020
        /*0054*/ 	.word	0x00000001
        /*0058*/ 	.word	0x00000001


	//----- nvinfo : EIATTR_CBANK_PARAM_SIZE
	.align		4
.L_19:
        /*005c*/ 	.byte	0x03, 0x19
        /*005e*/ 	.short	0x0014


	//----- nvinfo : EIATTR_PARAM_CBANK
	.align		4
        /*0060*/ 	.byte	0x04, 0x0a
        /*0062*/ 	.short	(.L_21 - .L_20)
	.align		4
.L_20:
        /*0064*/ 	.word	index@(.nv.constant0.triton_poi_fused_mul_0)
        /*0068*/ 	.short	0x0210
        /*006a*/ 	.short	0x0014


	//----- nvinfo : EIATTR_SW_WAR
	.align		4
.L_21:
        /*006c*/ 	.byte	0x04, 0x36
        /*006e*/ 	.short	(.L_23 - .L_22)
.L_22:
        /*0070*/ 	.word	0x00000008
.L_23:


//--------------------- .nv.callgraph             --------------------------
	.section	.nv.callgraph,"",@"SHT_CUDA_CALLGRAPH"
	.align	4
	.sectionentsize	8
	.align		4
        /*0000*/ 	.word	0x00000000
	.align		4
        /*0004*/ 	.word	0xffffffff
	.align		4
        /*0008*/ 	.word	0x00000000
	.align		4
        /*000c*/ 	.word	0xfffffffe
	.align		4
        /*0010*/ 	.word	0x00000000
	.align		4
        /*0014*/ 	.word	0xfffffffd
	.align		4
        /*0018*/ 	.word	0x00000000
	.align		4
        /*001c*/ 	.word	0xfffffffc


//--------------------- .text.triton_poi_fused_mul_0 --------------------------
	.section	.text.triton_poi_fused_mul_0,"ax",@progbits
	.align	128
        .global         triton_poi_fused_mul_0
        .type           triton_poi_fused_mul_0,@function
        .size           triton_poi_fused_mul_0,(.L_x_1 - triton_poi_fused_mul_0)
        .other          triton_poi_fused_mul_0,@"STO_CUDA_ENTRY STV_DEFAULT"
triton_poi_fused_mul_0:
.text.triton_poi_fused_mul_0:
[----:B------:R-:W0:Y:S02]  /*0000*/  LDC R1, c[0x0][0x28] ;  /* 0x00000a00ff017b82 */ /* 0x000e240000000800 */
[----:B------:R-:W1:Y:S01]  /*0010*/  S2R R6, SR_TID.X ;  /* 0x0000000000067919 */ /* 0x000e620000002100 */
[----:B------:R-:W2:Y:S01]  /*0020*/  LDC.64 R2, c[0x0][0x210] ;  /* 0x00008400ff027b82 */ /* 0x000ea20000000a00 */
[----:B------:R-:W-:Y:S01]  /*0030*/  ULDC.64 UR4, c[0x0][0x208] ;  /* 0x0000820000047ab9 */ /* 0x000fe20000000a00 */
[----:B------:R-:W3:Y:S06]  /*0040*/  S2R R7, SR_CTAID.X ;  /* 0x0000000000077919 */ /* 0x000eec0000002500 */
[----:B------:R-:W4:Y:S01]  /*0050*/  LDC.64 R4, c[0x0][0x218] ;  /* 0x00008600ff047b82 */ /* 0x000f220000000a00 */
[----:B-1----:R-:W-:-:S05]  /*0060*/  LOP3.LUT R0, R6, 0xf, RZ, 0xc0, !PT ;  /* 0x0000000f06007812 */ /* 0x002fca00078ec0ff */
[----:B---3--:R-:W-:Y:S01]  /*0070*/  IMAD R7, R7, 0x10, R0 ;  /* 0x0000001007077824 */ /* 0x008fe200078e0200 */
[----:B------:R-:W-:-:S03]  /*0080*/  HFMA2.MMA R0, -RZ, RZ, 0, 0 ;  /* 0x00000000ff007435 */ /* 0x000fc600000001ff */
[C---:B--2---:R-:W-:Y:S01]  /*0090*/  IMAD.WIDE R2, R7.reuse, 0x4, R2 ;  /* 0x0000000407027825 */ /* 0x044fe200078e0202 */
[----:B------:R-:W-:-:S13]  /*00a0*/  ISETP.GE.AND P0, PT, R7, 0x10, PT ;  /* 0x000000100700780c */ /* 0x000fda0003f06270 */
[----:B------:R1:W5:Y:S01]  /*00b0*/  @!P0 LDG.E R0, desc[UR4][R2.64] ;  /* 0x0000000402008981 */ /* 0x000362000c1e1900 */
[----:B------:R-:W-:Y:S01]  /*00c0*/  LOP3.LUT P0, RZ, R6, 0x10, RZ, 0xc0, !PT ;  /* 0x0000001006ff7812 */ /* 0x000fe2000780c0ff */
[----:B----4-:R-:W-:-:S03]  /*00d0*/  IMAD.WIDE R4, R7, 0x4, R4 ;  /* 0x0000000407047825 */ /* 0x010fc600078e0204 */
[----:B------:R-:W-:-:S13]  /*00e0*/  ISETP.LT.AND P0, PT, R7, 0x10, !P0 ;  /* 0x000000100700780c */ /* 0x000fda0004701270 */
[----:B-1----:R-:W-:Y:S05]  /*00f0*/  @!P0 EXIT ;  /* 0x000000000000894d */ /* 0x002fea0003800000 */
[----:B-----5:R-:W-:-:S05]  /*0100*/  FMUL R3, R0, 0.70710676908493041992 ;  /* 0x3f3504f300037820 */ /* 0x020fca0000400000 */
[----:B------:R-:W-:Y:S01]  /*0110*/  STG.E desc[UR4][R4.64], R3 ;  /* 0x0000000304007986 */ /* 0x000fe2000c101904 */
[----:B------:R-:W-:Y:S05]  /*0120*/  EXIT ;  /* 0x000000000000794d */ /* 0x000fea0003800000 */
.L_x_0:
[----:B------:R-:W-:-:S00]  /*0130*/  BRA `(.L_x_0) ;  /* 0xfffffffc00fc7947 */ /* 0x000fc0000383ffff */
[----:B------:R-:W-:-:S00]  /*0140*/  NOP ;  /* 0x0000000000007918 */ /* 0x000fc00000000000 */
        /* <DEDUP_REMOVED lines=11> */
.L_x_1:


//--------------------- .nv.constant0.triton_poi_fused_mul_0 --------------------------
	.section	.nv.constant0.triton_poi_fused_mul_0,"a",@progbits
	.sectionflags	@""
	.align	4
.nv.constant0.triton_poi_fused_mul_0:
	.zero		548
